//
// Generated by NVIDIA NVVM Compiler
//
// Compiler Build ID: CL-36424714
// Cuda compilation tools, release 13.0, V13.0.88
// Based on NVVM 20.0.0
//

.version 9.0
.target sm_100
.address_size 64

	// .globl	_Z9vectorAddPKfS0_Pfi
.extern .func  (.param .b32 func_retval0) vprintf
(
	.param .b64 vprintf_param_0,
	.param .b64 vprintf_param_1
)
;
.global .align 1 .b8 $str[75] = {40, 103, 114, 105, 100, 68, 105, 109, 46, 120, 58, 32, 37, 100, 44, 32, 98, 108, 111, 99, 107, 68, 105, 109, 46, 120, 58, 32, 37, 100, 44, 32, 98, 108, 111, 99, 107, 73, 100, 120, 46, 120, 58, 32, 37, 100, 44, 32, 116, 104, 114, 101, 97, 100, 73, 100, 120, 46, 120, 58, 32, 37, 100, 41, 58, 32, 37, 102, 32, 43, 32, 37, 102, 10};

.visible .entry _Z9vectorAddPKfS0_Pfi(
	.param .u64 .ptr .align 1 _Z9vectorAddPKfS0_Pfi_param_0,
	.param .u64 .ptr .align 1 _Z9vectorAddPKfS0_Pfi_param_1,
	.param .u64 .ptr .align 1 _Z9vectorAddPKfS0_Pfi_param_2,
	.param .u32 _Z9vectorAddPKfS0_Pfi_param_3
)
{
	.local .align 16 .b8 	__local_depot0[32];
	.reg .b64 	%SP;
	.reg .b64 	%SPL;
	.reg .pred 	%p<2>;
	.reg .b32 	%r<9>;
	.reg .b32 	%f<4>;
	.reg .b64 	%rd<15>;
	.reg .b64 	%fd<3>;

	mov.u64 	%SPL, __local_depot0;
	cvta.local.u64 	%SP, %SPL;
	ld.param.u64 	%rd1, [_Z9vectorAddPKfS0_Pfi_param_0];
	ld.param.u64 	%rd2, [_Z9vectorAddPKfS0_Pfi_param_1];
	ld.param.u64 	%rd3, [_Z9vectorAddPKfS0_Pfi_param_2];
	ld.param.u32 	%r5, [_Z9vectorAddPKfS0_Pfi_param_3];
	mov.u32 	%r1, %ntid.x;
	mov.u32 	%r2, %ctaid.x;
	mov.u32 	%r3, %tid.x;
	mad.lo.s32 	%r4, %r1, %r2, %r3;
	setp.ge.s32 	%p1, %r4, %r5;
	@%p1 bra 	$L__BB0_2;
	add.u64 	%rd4, %SP, 0;
	add.u64 	%rd5, %SPL, 0;
	cvta.to.global.u64 	%rd6, %rd1;
	cvta.to.global.u64 	%rd7, %rd2;
	cvta.to.global.u64 	%rd8, %rd3;
	mul.wide.s32 	%rd9, %r4, 4;
	add.s64 	%rd10, %rd6, %rd9;
	ld.global.f32 	%f1, [%rd10];
	add.s64 	%rd11, %rd7, %rd9;
	ld.global.f32 	%f2, [%rd11];
	mov.u32 	%r6, %nctaid.x;
	cvt.f64.f32 	%fd1, %f1;
	cvt.f64.f32 	%fd2, %f2;
	st.local.v4.u32 	[%rd5], {%r6, %r1, %r2, %r3};
	st.local.v2.f64 	[%rd5+16], {%fd1, %fd2};
	mov.u64 	%rd12, $str;
	cvta.global.u64 	%rd13, %rd12;
	{ // callseq 0, 0
	.param .b64 param0;
	st.param.b64 	[param0], %rd13;
	.param .b64 param1;
	st.param.b64 	[param1], %rd4;
	.param .b32 retval0;
	call.uni (retval0), 
	vprintf, 
	(
	param0, 
	param1
	);
	ld.param.b32 	%r7, [retval0];
	} // callseq 0
	add.f32 	%f3, %f1, %f2;
	add.s64 	%rd14, %rd8, %rd9;
	st.global.f32 	[%rd14], %f3;
$L__BB0_2:
	ret;

}


// ===== COMPILED SASS (sm_100) =====

	.target	sm_100

	.elftype	@"ET_EXEC"


//--------------------- .note.nv.tkinfo           --------------------------
	.section	.note.nv.tkinfo,"",@"SHT_NOTE"
	.sectionflags	@"SHF_NOTE_NV_TKINFO"
	.tkinfo
        /*0018*/ 	.word	0x00000002
        /*0030*/ 	.string	""
        /*0030*/ 	.string	"ptxas"
        /*0030*/ 	.string	"Cuda compilation tools, release 13.0, V13.0.88"
        /*0030*/ 	.string	"Build cuda_13.0.r13.0/compiler.36424714_0"
        /*0030*/ 	.string	"-arch sm_100 -m 64 "



//--------------------- .note.nv.cuinfo           --------------------------
	.section	.note.nv.cuinfo,"",@"SHT_NOTE"
	.sectionflags	@"SHF_NOTE_NV_CUINFO"
        /*0018*/ 	.short	0x0002
        /*001a*/ 	.short	0x0064
        /*001c*/ 	.short	0x0082
	.zero		2


//--------------------- .nv.info                  --------------------------
	.section	.nv.info,"",@"SHT_CUDA_INFO"
	.align	4


	//----- nvinfo : EIATTR_REGCOUNT
	.align		4
        /*0000*/ 	.byte	0x04, 0x2f
        /*0002*/ 	.short	(.L_2 - .L_1)
	.align		4
.L_1:
        /*0004*/ 	.word	index@(_Z9vectorAddPKfS0_Pfi)
        /*0008*/ 	.word	0x0000001a


	//----- nvinfo : EIATTR_FRAME_SIZE
	.align		4
.L_2:
        /*000c*/ 	.byte	0x04, 0x11
        /*000e*/ 	.short	(.L_4 - .L_3)
	.align		4
.L_3:
        /*0010*/ 	.word	index@(_Z9vectorAddPKfS0_Pfi)
        /*0014*/ 	.word	0x00000020


	//----- nvinfo : EIATTR_MIN_STACK_SIZE
	.align		4
.L_4:
        /*0018*/ 	.byte	0x04, 0x12
        /*001a*/ 	.short	(.L_6 - .L_5)
	.align		4
.L_5:
        /*001c*/ 	.word	index@(_Z9vectorAddPKfS0_Pfi)
        /*0020*/ 	.word	0x00000020
.L_6:


//--------------------- .nv.compat                --------------------------
	.section	.nv.compat,"",@"SHT_CUDA_COMPAT_INFO"
	.align	4
        /*0000*/ 	.byte	0x02, 0x09, 0x00, 0x00, 0x02, 0x02, 0x01, 0x00, 0x02, 0x05, 0x05, 0x00, 0x03, 0x07, 0x01, 0x01
        /*0010*/ 	.byte	0x02, 0x03, 0x00, 0x00, 0x02, 0x06, 0x01, 0x00, 0x04, 0x0b, 0x08, 0x00, 0x09, 0x00, 0x00, 0x00
        /*0020*/ 	.byte	0x00, 0x00, 0x00, 0x00


//--------------------- .nv.info._Z9vectorAddPKfS0_Pfi --------------------------
	.section	.nv.info._Z9vectorAddPKfS0_Pfi,"",@"SHT_CUDA_INFO"
	.sectionflags	@""
	.align	4


	//----- nvinfo : EIATTR_CUDA_API_VERSION
	.align		4
        /*0000*/ 	.byte	0x04, 0x37
        /*0002*/ 	.short	(.L_8 - .L_7)
.L_7:
        /*0004*/ 	.word	0x00000082


	//----- nvinfo : EIATTR_KPARAM_INFO
	.align		4
.L_8:
        /*0008*/ 	.byte	0x04, 0x17
        /*000a*/ 	.short	(.L_10 - .L_9)
.L_9:
        /*000c*/ 	.word	0x00000000
        /*0010*/ 	.short	0x0003
        /*0012*/ 	.short	0x0018
        /*0014*/ 	.byte	0x00, 0xf0, 0x11, 0x00


	//----- nvinfo : EIATTR_KPARAM_INFO
	.align		4
.L_10:
        /*0018*/ 	.byte	0x04, 0x17
        /*001a*/ 	.short	(.L_12 - .L_11)
.L_11:
        /*001c*/ 	.word	0x00000000
        /*0020*/ 	.short	0x0002
        /*0022*/ 	.short	0x0010
        /*0024*/ 	.byte	0x00, 0xf5, 0x21, 0x00


	//----- nvinfo : EIATTR_KPARAM_INFO
	.align		4
.L_12:
        /*0028*/ 	.byte	0x04, 0x17
        /*002a*/ 	.short	(.L_14 - .L_13)
.L_13:
        /*002c*/ 	.word	0x00000000
        /*0030*/ 	.short	0x0001
        /*0032*/ 	.short	0x0008
        /*0034*/ 	.byte	0x00, 0xf5, 0x21, 0x00


	//----- nvinfo : EIATTR_KPARAM_INFO
	.align		4
.L_14:
        /*0038*/ 	.byte	0x04, 0x17
        /*003a*/ 	.short	(.L_16 - .L_15)
.L_15:
        /*003c*/ 	.word	0x00000000
        /*0040*/ 	.short	0x0000
        /*0042*/ 	.short	0x0000
        /*0044*/ 	.byte	0x00, 0xf5, 0x21, 0x00


	//----- nvinfo : EIATTR_SPARSE_MMA_MASK
	.align		4
.L_16:
        /*0048*/ 	.byte	0x03, 0x50
        /*004a*/ 	.short	0x0000


	//----- nvinfo : EIATTR_MAXREG_COUNT
	.align		4
        /*004c*/ 	.byte	0x03, 0x1b
        /*004e*/ 	.short	0x00ff


	//----- nvinfo : EIATTR_EXTERNS
	.align		4
        /*0050*/ 	.byte	0x04, 0x0f
        /*0052*/ 	.short	(.L_18 - .L_17)


	//   ....[0]....
	.align		4
.L_17:
        /*0054*/ 	.word	index@(vprintf)


	//----- nvinfo : EIATTR_MERCURY_ISA_VERSION
	.align		4
.L_18:
        /*0058*/ 	.byte	0x03, 0x5f
        /*005a*/ 	.short	0x0101


	//----- nvinfo : EIATTR_VRC_CTA_INIT_COUNT
	.align		4
        /*005c*/ 	.byte	0x02, 0x4a
	.zero		1
	.zero		1


	//----- nvinfo : EIATTR_SYSCALL_OFFSETS
	.align		4
        /*0060*/ 	.byte	0x04, 0x46
        /*0062*/ 	.short	(.L_20 - .L_19)


	//   ....[0]....
.L_19:
        /*0064*/ 	.word	0x000001f0


	//----- nvinfo : EIATTR_EXIT_INSTR_OFFSETS
	.align		4
.L_20:
        /*0068*/ 	.byte	0x04, 0x1c
        /*006a*/ 	.short	(.L_22 - .L_21)


	//   ....[0]....
.L_21:
        /*006c*/ 	.word	0x000000c0


	//   ....[1]....
        /*0070*/ 	.word	0x00000240


	//----- nvinfo : EIATTR_CRS_STACK_SIZE
	.align		4
.L_22:
        /*0074*/ 	.byte	0x04, 0x1e
        /*0076*/ 	.short	(.L_24 - .L_23)
.L_23:
        /*0078*/ 	.word	0x00000000


	//----- nvinfo : EIATTR_CBANK_PARAM_SIZE
	.align		4
.L_24:
        /*007c*/ 	.byte	0x03, 0x19
        /*007e*/ 	.short	0x001c


	//----- nvinfo : EIATTR_PARAM_CBANK
	.align		4
        /*0080*/ 	.byte	0x04, 0x0a
        /*0082*/ 	.short	(.L_26 - .L_25)
	.align		4
.L_25:
        /*0084*/ 	.word	index@(.nv.constant0._Z9vectorAddPKfS0_Pfi)
        /*0088*/ 	.short	0x0380
        /*008a*/ 	.short	0x001c


	//----- nvinfo : EIATTR_SW_WAR
	.align		4
.L_26:
        /*008c*/ 	.byte	0x04, 0x36
        /*008e*/ 	.short	(.L_28 - .L_27)
.L_27:
        /*0090*/ 	.word	0x00000008
.L_28:


//--------------------- .nv.callgraph             --------------------------
	.section	.nv.callgraph,"",@"SHT_CUDA_CALLGRAPH"
	.align	4
	.sectionentsize	8
	.align		4
        /*0000*/ 	.word	0x00000000
	.align		4
        /*0004*/ 	.word	0xffffffff
	.align		4
        /*0008*/ 	.word	index@(_Z9vectorAddPKfS0_Pfi)
	.align		4
        /*000c*/ 	.word	index@(vprintf)
	.align		4
        /*0010*/ 	.word	0x00000000
	.align		4
        /*0014*/ 	.word	0xfffffffe
	.align		4
        /*0018*/ 	.word	0x00000000
	.align		4
        /*001c*/ 	.word	0xfffffffd
	.align		4
        /*0020*/ 	.word	0x00000000
	.align		4
        /*0024*/ 	.word	0xfffffffc


//--------------------- .nv.constant4             --------------------------
	.section	.nv.constant4,"a",@progbits
	.align	8
	.align		8
.nv.constant4:
        /*0000*/ 	.dword	vprintf
	.align		8
        /*0008*/ 	.dword	$str


//--------------------- .text._Z9vectorAddPKfS0_Pfi --------------------------
	.section	.text._Z9vectorAddPKfS0_Pfi,"ax",@progbits
	.align	128
        .global         _Z9vectorAddPKfS0_Pfi
        .type           _Z9vectorAddPKfS0_Pfi,@function
        .size           _Z9vectorAddPKfS0_Pfi,(.L_x_2 - _Z9vectorAddPKfS0_Pfi)
        .other          _Z9vectorAddPKfS0_Pfi,@"STO_CUDA_ENTRY STV_DEFAULT"
_Z9vectorAddPKfS0_Pfi:
.text._Z9vectorAddPKfS0_Pfi:
[----:B------:R-:W0:Y:S01]  /*0000*/  LDC R1, c[0x0][0x37c] ;  /* 0x0000df00ff017b82 */ /* 0x000e220000000800 */
[----:B------:R-:W1:Y:S01]  /*0010*/  S2R R10, SR_CTAID.X ;  /* 0x00000000000a7919 */ /* 0x000e620000002500 */
[----:B------:R-:W2:Y:S06]  /*0020*/  LDCU UR5, c[0x0][0x2fc] ;  /* 0x00005f80ff0577ac */ /* 0x000eac0008000800 */
[----:B------:R-:W1:Y:S01]  /*0030*/  LDC R9, c[0x0][0x360] ;  /* 0x0000d800ff097b82 */ /* 0x000e620000000800 */
[----:B0-----:R-:W-:Y:S01]  /*0040*/  IADD3 R1, PT, PT, R1, -0x20, RZ ;  /* 0xffffffe001017810 */ /* 0x001fe20007ffe0ff */
[----:B------:R-:W1:Y:S01]  /*0050*/  S2R R11, SR_TID.X ;  /* 0x00000000000b7919 */ /* 0x000e620000002100 */
[----:B------:R-:W0:Y:S01]  /*0060*/  LDCU UR6, c[0x0][0x398] ;  /* 0x00007300ff0677ac */ /* 0x000e220008000800 */
[----:B------:R-:W3:Y:S02]  /*0070*/  LDCU UR4, c[0x0][0x2f8] ;  /* 0x00005f00ff0477ac */ /* 0x000ee40008000800 */
[----:B---3--:R-:W-:-:S04]  /*0080*/  IADD3 R6, P1, PT, R1, UR4, RZ ;  /* 0x0000000401067c10 */ /* 0x008fc8000ff3e0ff */
[----:B--2---:R-:W-:Y:S01]  /*0090*/  IADD3.X R7, PT, PT, RZ, UR5, RZ, P1, !PT ;  /* 0x00000005ff077c10 */ /* 0x004fe20008ffe4ff */
[----:B-1----:R-:W-:-:S05]  /*00a0*/  IMAD R16, R9, R10, R11 ;  /* 0x0000000a09107224 */ /* 0x002fca00078e020b */
[----:B0-----:R-:W-:-:S13]  /*00b0*/  ISETP.GE.AND P0, PT, R16, UR6, PT ;  /* 0x0000000610007c0c */ /* 0x001fda000bf06270 */
[----:B------:R-:W-:Y:S05]  /*00c0*/  @P0 EXIT ;  /* 0x000000000000094d */ /* 0x000fea0003800000 */
[----:B------:R-:W0:Y:S01]  /*00d0*/  LDC.64 R2, c[0x0][0x380] ;  /* 0x0000e000ff027b82 */ /* 0x000e220000000a00 */
[----:B------:R-:W1:Y:S07]  /*00e0*/  LDCU.64 UR36, c[0x0][0x358] ;  /* 0x00006b00ff2477ac */ /* 0x000e6e0008000a00 */
[----:B------:R-:W2:Y:S08]  /*00f0*/  LDC.64 R18, c[0x0][0x388] ;  /* 0x0000e200ff127b82 */ /* 0x000eb00000000a00 */
[----:B------:R-:W3:Y:S01]  /*0100*/  LDC R8, c[0x0][0x370] ;  /* 0x0000dc00ff087b82 */ /* 0x000ee20000000800 */
[----:B------:R-:W-:Y:S01]  /*0110*/  MOV R0, 0x0 ;  /* 0x0000000000007802 */ /* 0x000fe20000000f00 */
[----:B------:R-:W4:Y:S01]  /*0120*/  LDCU.64 UR4, c[0x4][0x8] ;  /* 0x01000100ff0477ac */ /* 0x000f220008000a00 */
[----:B0-----:R-:W-:-:S06]  /*0130*/  IMAD.WIDE R2, R16, 0x4, R2 ;  /* 0x0000000410027825 */ /* 0x001fcc00078e0202 */
[----:B-1----:R-:W5:Y:S01]  /*0140*/  LDG.E R2, desc[UR36][R2.64] ;  /* 0x0000002402027981 */ /* 0x002f62000c1e1900 */
[----:B--2---:R-:W-:-:S05]  /*0150*/  IMAD.WIDE R18, R16, 0x4, R18 ;  /* 0x0000000410127825 */ /* 0x004fca00078e0212 */
[----:B------:R-:W2:Y:S01]  /*0160*/  LDG.E R17, desc[UR36][R18.64] ;  /* 0x0000002412117981 */ /* 0x000ea2000c1e1900 */
[----:B------:R0:W1:Y:S03]  /*0170*/  LDC.64 R22, c[0x4][R0] ;  /* 0x0100000000167b82 */ /* 0x0000660000000a00 */
[----:B---3--:R0:W-:Y:S01]  /*0180*/  STL.128 [R1], R8 ;  /* 0x0000000801007387 */ /* 0x0081e20000100c00 */
[----:B----4-:R-:W-:Y:S02]  /*0190*/  MOV R4, UR4 ;  /* 0x0000000400047c02 */ /* 0x010fe40008000f00 */
[----:B------:R-:W-:Y:S01]  /*01a0*/  MOV R5, UR5 ;  /* 0x0000000500057c02 */ /* 0x000fe20008000f00 */
[----:B-----5:R-:W-:Y:S08]  /*01b0*/  F2F.F64.F32 R12, R2 ;  /* 0x00000002000c7310 */ /* 0x020ff00000201800 */
[----:B--2---:R-:W2:Y:S02]  /*01c0*/  F2F.F64.F32 R14, R17 ;  /* 0x00000011000e7310 */ /* 0x004ea40000201800 */
[----:B-12---:R0:W-:Y:S02]  /*01d0*/  STL.128 [R1+0x10], R12 ;  /* 0x0000100c01007387 */ /* 0x0061e40000100c00 */
[----:B------:R-:W-:-:S07]  /*01e0*/  LEPC R20, `(.L_x_0) ;  /* 0x000000001014794e */ /* 0x000fce0000000000 */
[----:B0-----:R-:W-:Y:S05]  /*01f0*/  CALL.ABS.NOINC R22 ;  /* 0x0000000016007343 */ /* 0x001fea0003c00000 */
.L_x_0:
[----:B------:R-:W0:Y:S01]  /*0200*/  LDC.64 R4, c[0x0][0x390] ;  /* 0x0000e400ff047b82 */ /* 0x000e220000000a00 */
[----:B------:R-:W-:Y:S01]  /*0210*/  FADD R3, R2, R17 ;  /* 0x0000001102037221 */ /* 0x000fe20000000000 */
[----:B0-----:R-:W-:-:S05]  /*0220*/  IMAD.WIDE R16, R16, 0x4, R4 ;  /* 0x0000000410107825 */ /* 0x001fca00078e0204 */
[----:B------:R-:W-:Y:S01]  /*0230*/  STG.E desc[UR36][R16.64], R3 ;  /* 0x0000000310007986 */ /* 0x000fe2000c101924 */
[----:B------:R-:W-:Y:S05]  /*0240*/  EXIT ;  /* 0x000000000000794d */ /* 0x000fea0003800000 */
.L_x_1:
[----:B------:R-:W-:-:S00]  /*0250*/  BRA `(.L_x_1) ;  /* 0xfffffffc00fc7947 */ /* 0x000fc0000383ffff */
[----:B------:R-:W-:-:S00]  /*0260*/  NOP ;  /* 0x0000000000007918 */ /* 0x000fc00000000000 */
        /* <DEDUP_REMOVED lines=9> */
.L_x_2:


//--------------------- .nv.global.init           --------------------------
	.section	.nv.global.init,"aw",@progbits
.nv.global.init:
	.type		$str,@object
	.size		$str,(.L_0 - $str)
$str:
        /*0000*/ 	.byte	0x28, 0x67, 0x72, 0x69, 0x64, 0x44, 0x69, 0x6d, 0x2e, 0x78, 0x3a, 0x20, 0x25, 0x64, 0x2c, 0x20
        /*0010*/ 	.byte	0x62, 0x6c, 0x6f, 0x63, 0x6b, 0x44, 0x69, 0x6d, 0x2e, 0x78, 0x3a, 0x20, 0x25, 0x64, 0x2c, 0x20
        /*0020*/ 	.byte	0x62, 0x6c, 0x6f, 0x63, 0x6b, 0x49, 0x64, 0x78, 0x2e, 0x78, 0x3a, 0x20, 0x25, 0x64, 0x2c, 0x20
        /*0030*/ 	.byte	0x74, 0x68, 0x72, 0x65, 0x61, 0x64, 0x49, 0x64, 0x78, 0x2e, 0x78, 0x3a, 0x20, 0x25, 0x64, 0x29
        /*0040*/ 	.byte	0x3a, 0x20, 0x25, 0x66, 0x20, 0x2b, 0x20, 0x25, 0x66, 0x0a, 0x00
.L_0:


//--------------------- .nv.shared.reserved.0     --------------------------
	.section	.nv.shared.reserved.0,"aw",@nobits
	.weak		__nv_reservedSMEM_offset_0_alias
	.size		__nv_reservedSMEM_offset_0_alias, 0, 64
	.other		__nv_reservedSMEM_offset_0_alias,@"STO_CUDA_RESERVED_SHARED STV_DEFAULT"
__nv_reservedSMEM_offset_0_alias:
	.zero		0
	.zero		64


//--------------------- .nv.constant0._Z9vectorAddPKfS0_Pfi --------------------------
	.section	.nv.constant0._Z9vectorAddPKfS0_Pfi,"a",@progbits
	.sectionflags	@""
	.align	4
.nv.constant0._Z9vectorAddPKfS0_Pfi:
	.zero		924


//--------------------- SYMBOLS --------------------------

	.type		.nv.reservedSmem.offset0,@object
	.size		.nv.reservedSmem.offset0,0x4
	.type		vprintf,@function
